//
// Generated by NVIDIA NVVM Compiler
//
// Compiler Build ID: CL-36424714
// Cuda compilation tools, release 13.0, V13.0.88
// Based on NVVM 20.0.0
//

.version 9.0
.target sm_100
.address_size 64

	// .globl	_Z6myfuncPb

.visible .entry _Z6myfuncPb(
	.param .u64 .ptr .align 1 _Z6myfuncPb_param_0
)
{
	.reg .pred 	%p<2>;
	.reg .b16 	%rs<2>;
	.reg .b32 	%r<5>;
	.reg .b64 	%rd<5>;

	ld.param.u64 	%rd1, [_Z6myfuncPb_param_0];
	mov.u32 	%r2, %ntid.x;
	mov.u32 	%r3, %ctaid.x;
	mov.u32 	%r4, %tid.x;
	mad.lo.s32 	%r1, %r2, %r3, %r4;
	setp.gt.s32 	%p1, %r1, 4;
	@%p1 bra 	$L__BB0_2;
	cvta.to.global.u64 	%rd2, %rd1;
	cvt.s64.s32 	%rd3, %r1;
	add.s64 	%rd4, %rd2, %rd3;
	mov.b16 	%rs1, 1;
	st.global.u8 	[%rd4], %rs1;
$L__BB0_2:
	ret;

}


// ===== COMPILED SASS (sm_100) =====

	.target	sm_100

	.elftype	@"ET_EXEC"


//--------------------- .note.nv.tkinfo           --------------------------
	.section	.note.nv.tkinfo,"",@"SHT_NOTE"
	.sectionflags	@"SHF_NOTE_NV_TKINFO"
	.tkinfo
        /*0018*/ 	.word	0x00000002
        /*0030*/ 	.string	""
        /*0030*/ 	.string	"ptxas"
        /*0030*/ 	.string	"Cuda compilation tools, release 13.0, V13.0.88"
        /*0030*/ 	.string	"Build cuda_13.0.r13.0/compiler.36424714_0"
        /*0030*/ 	.string	"-arch sm_100 -m 64 "



//--------------------- .note.nv.cuinfo           --------------------------
	.section	.note.nv.cuinfo,"",@"SHT_NOTE"
	.sectionflags	@"SHF_NOTE_NV_CUINFO"
        /*0018*/ 	.short	0x0002
        /*001a*/ 	.short	0x0064
        /*001c*/ 	.short	0x0082
	.zero		2


//--------------------- .nv.info                  --------------------------
	.section	.nv.info,"",@"SHT_CUDA_INFO"
	.align	4


	//----- nvinfo : EIATTR_REGCOUNT
	.align		4
        /*0000*/ 	.byte	0x04, 0x2f
        /*0002*/ 	.short	(.L_1 - .L_0)
	.align		4
.L_0:
        /*0004*/ 	.word	index@(_Z6myfuncPb)
        /*0008*/ 	.word	0x00000007


	//----- nvinfo : EIATTR_FRAME_SIZE
	.align		4
.L_1:
        /*000c*/ 	.byte	0x04, 0x11
        /*000e*/ 	.short	(.L_3 - .L_2)
	.align		4
.L_2:
        /*0010*/ 	.word	index@(_Z6myfuncPb)
        /*0014*/ 	.word	0x00000000


	//----- nvinfo : EIATTR_MIN_STACK_SIZE
	.align		4
.L_3:
        /*0018*/ 	.byte	0x04, 0x12
        /*001a*/ 	.short	(.L_5 - .L_4)
	.align		4
.L_4:
        /*001c*/ 	.word	index@(_Z6myfuncPb)
        /*0020*/ 	.word	0x00000000
.L_5:


//--------------------- .nv.compat                --------------------------
	.section	.nv.compat,"",@"SHT_CUDA_COMPAT_INFO"
	.align	4
        /*0000*/ 	.byte	0x02, 0x09, 0x00, 0x00, 0x02, 0x02, 0x01, 0x00, 0x02, 0x05, 0x05, 0x00, 0x03, 0x07, 0x01, 0x01
        /*0010*/ 	.byte	0x02, 0x03, 0x00, 0x00, 0x02, 0x06, 0x01, 0x00, 0x04, 0x0b, 0x08, 0x00, 0x09, 0x00, 0x00, 0x00
        /*0020*/ 	.byte	0x00, 0x00, 0x00, 0x00


//--------------------- .nv.info._Z6myfuncPb      --------------------------
	.section	.nv.info._Z6myfuncPb,"",@"SHT_CUDA_INFO"
	.sectionflags	@""
	.align	4


	//----- nvinfo : EIATTR_CUDA_API_VERSION
	.align		4
        /*0000*/ 	.byte	0x04, 0x37
        /*0002*/ 	.short	(.L_7 - .L_6)
.L_6:
        /*0004*/ 	.word	0x00000082


	//----- nvinfo : EIATTR_KPARAM_INFO
	.align		4
.L_7:
        /*0008*/ 	.byte	0x04, 0x17
        /*000a*/ 	.short	(.L_9 - .L_8)
.L_8:
        /*000c*/ 	.word	0x00000000
        /*0010*/ 	.short	0x0000
        /*0012*/ 	.short	0x0000
        /*0014*/ 	.byte	0x00, 0xf5, 0x21, 0x00


	//----- nvinfo : EIATTR_SPARSE_MMA_MASK
	.align		4
.L_9:
        /*0018*/ 	.byte	0x03, 0x50
        /*001a*/ 	.short	0x0000


	//----- nvinfo : EIATTR_MAXREG_COUNT
	.align		4
        /*001c*/ 	.byte	0x03, 0x1b
        /*001e*/ 	.short	0x00ff


	//----- nvinfo : EIATTR_MERCURY_ISA_VERSION
	.align		4
        /*0020*/ 	.byte	0x03, 0x5f
        /*0022*/ 	.short	0x0101


	//----- nvinfo : EIATTR_VRC_CTA_INIT_COUNT
	.align		4
        /*0024*/ 	.byte	0x02, 0x4a
	.zero		1
	.zero		1


	//----- nvinfo : EIATTR_EXIT_INSTR_OFFSETS
	.align		4
        /*0028*/ 	.byte	0x04, 0x1c
        /*002a*/ 	.short	(.L_11 - .L_10)


	//   ....[0]....
.L_10:
        /*002c*/ 	.word	0x00000060


	//   ....[1]....
        /*0030*/ 	.word	0x000000e0


	//----- nvinfo : EIATTR_CBANK_PARAM_SIZE
	.align		4
.L_11:
        /*0034*/ 	.byte	0x03, 0x19
        /*0036*/ 	.short	0x0008


	//----- nvinfo : EIATTR_PARAM_CBANK
	.align		4
        /*0038*/ 	.byte	0x04, 0x0a
        /*003a*/ 	.short	(.L_13 - .L_12)
	.align		4
.L_12:
        /*003c*/ 	.word	index@(.nv.constant0._Z6myfuncPb)
        /*0040*/ 	.short	0x0380
        /*0042*/ 	.short	0x0008


	//----- nvinfo : EIATTR_SW_WAR
	.align		4
.L_13:
        /*0044*/ 	.byte	0x04, 0x36
        /*0046*/ 	.short	(.L_15 - .L_14)
.L_14:
        /*0048*/ 	.word	0x00000008
.L_15:


//--------------------- .nv.callgraph             --------------------------
	.section	.nv.callgraph,"",@"SHT_CUDA_CALLGRAPH"
	.align	4
	.sectionentsize	8
	.align		4
        /*0000*/ 	.word	0x00000000
	.align		4
        /*0004*/ 	.word	0xffffffff
	.align		4
        /*0008*/ 	.word	0x00000000
	.align		4
        /*000c*/ 	.word	0xfffffffe
	.align		4
        /*0010*/ 	.word	0x00000000
	.align		4
        /*0014*/ 	.word	0xfffffffd
	.align		4
        /*0018*/ 	.word	0x00000000
	.align		4
        /*001c*/ 	.word	0xfffffffc


//--------------------- .text._Z6myfuncPb         --------------------------
	.section	.text._Z6myfuncPb,"ax",@progbits
	.align	128
        .global         _Z6myfuncPb
        .type           _Z6myfuncPb,@function
        .size           _Z6myfuncPb,(.L_x_1 - _Z6myfuncPb)
        .other          _Z6myfuncPb,@"STO_CUDA_ENTRY STV_DEFAULT"
_Z6myfuncPb:
.text._Z6myfuncPb:
[----:B------:R-:W-:Y:S01]  /*0000*/  LDC R1, c[0x0][0x37c] ;  /* 0x0000df00ff017b82 */ /* 0x000fe20000000800 */
[----:B------:R-:W0:Y:S01]  /*0010*/  S2R R0, SR_CTAID.X ;  /* 0x0000000000007919 */ /* 0x000e220000002500 */
[----:B------:R-:W0:Y:S01]  /*0020*/  LDCU UR4, c[0x0][0x360] ;  /* 0x00006c00ff0477ac */ /* 0x000e220008000800 */
[----:B------:R-:W0:Y:S02]  /*0030*/  S2R R3, SR_TID.X ;  /* 0x0000000000037919 */ /* 0x000e240000002100 */
[----:B0-----:R-:W-:-:S05]  /*0040*/  IMAD R0, R0, UR4, R3 ;  /* 0x0000000400007c24 */ /* 0x001fca000f8e0203 */
[----:B------:R-:W-:-:S13]  /*0050*/  ISETP.GT.AND P0, PT, R0, 0x4, PT ;  /* 0x000000040000780c */ /* 0x000fda0003f04270 */
[----:B------:R-:W-:Y:S05]  /*0060*/  @P0 EXIT ;  /* 0x000000000000094d */ /* 0x000fea0003800000 */
[----:B------:R-:W0:Y:S01]  /*0070*/  LDCU.64 UR6, c[0x0][0x380] ;  /* 0x00007000ff0677ac */ /* 0x000e220008000a00 */
[----:B------:R-:W-:Y:S01]  /*0080*/  IMAD.MOV.U32 R4, RZ, RZ, 0x1 ;  /* 0x00000001ff047424 */ /* 0x000fe200078e00ff */
[----:B------:R-:W1:Y:S01]  /*0090*/  LDCU.64 UR4, c[0x0][0x358] ;  /* 0x00006b00ff0477ac */ /* 0x000e620008000a00 */
[----:B0-----:R-:W-:-:S04]  /*00a0*/  IADD3 R2, P0, PT, R0, UR6, RZ ;  /* 0x0000000600027c10 */ /* 0x001fc8000ff1e0ff */
[----:B------:R-:W-:Y:S02]  /*00b0*/  LEA.HI.X.SX32 R3, R0, UR7, 0x1, P0 ;  /* 0x0000000700037c11 */ /* 0x000fe400080f0eff */
[----:B------:R-:W-:-:S05]  /*00c0*/  PRMT R0, R4, 0x7610, R0 ;  /* 0x0000761004007816 */ /* 0x000fca0000000000 */
[----:B-1----:R-:W-:Y:S01]  /*00d0*/  STG.E.U8 desc[UR4][R2.64], R0 ;  /* 0x0000000002007986 */ /* 0x002fe2000c101104 */
[----:B------:R-:W-:Y:S05]  /*00e0*/  EXIT ;  /* 0x000000000000794d */ /* 0x000fea0003800000 */
.L_x_0:
[----:B------:R-:W-:-:S00]  /*00f0*/  BRA `(.L_x_0) ;  /* 0xfffffffc00fc7947 */ /* 0x000fc0000383ffff */
[----:B------:R-:W-:-:S00]  /*0100*/  NOP ;  /* 0x0000000000007918 */ /* 0x000fc00000000000 */
[----:B------:R-:W-:-:S00]  /*0110*/  NOP ;  /* 0x0000000000007918 */ /* 0x000fc00000000000 */
[----:B------:R-:W-:-:S00]  /*0120*/  NOP ;  /* 0x0000000000007918 */ /* 0x000fc00000000000 */
[----:B------:R-:W-:-:S00]  /*0130*/  NOP ;  /* 0x0000000000007918 */ /* 0x000fc00000000000 */
[----:B------:R-:W-:-:S00]  /*0140*/  NOP ;  /* 0x0000000000007918 */ /* 0x000fc00000000000 */
[----:B------:R-:W-:-:S00]  /*0150*/  NOP ;  /* 0x0000000000007918 */ /* 0x000fc00000000000 */
[----:B------:R-:W-:-:S00]  /*0160*/  NOP ;  /* 0x0000000000007918 */ /* 0x000fc00000000000 */
[----:B------:R-:W-:-:S00]  /*0170*/  NOP ;  /* 0x0000000000007918 */ /* 0x000fc00000000000 */
.L_x_1:


//--------------------- .nv.shared.reserved.0     --------------------------
	.section	.nv.shared.reserved.0,"aw",@nobits
	.weak		__nv_reservedSMEM_offset_0_alias
	.size		__nv_reservedSMEM_offset_0_alias, 0, 64
	.other		__nv_reservedSMEM_offset_0_alias,@"STO_CUDA_RESERVED_SHARED STV_DEFAULT"
__nv_reservedSMEM_offset_0_alias:
	.zero		0
	.zero		64


//--------------------- .nv.constant0._Z6myfuncPb --------------------------
	.section	.nv.constant0._Z6myfuncPb,"a",@progbits
	.sectionflags	@""
	.align	4
.nv.constant0._Z6myfuncPb:
	.zero		904


//--------------------- SYMBOLS --------------------------

	.type		.nv.reservedSmem.offset0,@object
	.size		.nv.reservedSmem.offset0,0x4
